	.headerflags	@"EF_CUDA_TEXMODE_UNIFIED EF_CUDA_64BIT_ADDRESS EF_CUDA_ACCELERATORS EF_CUDA_SM90 EF_CUDA_VIRTUAL_SM(EF_CUDA_SM90)"
	.elftype	@"ET_EXEC"


//--------------------- .nv.info                  --------------------------
	.section	.nv.info,"",@"SHT_CUDA_INFO"
	.align	4


	//----- nvinfo : EIATTR_REGCOUNT
	.align		4
        /*0000*/ 	.byte	0x04, 0x2f
        /*0002*/ 	.short	(.L_1 - .L_0)
	.align		4
.L_0:
        /*0004*/ 	.word	index@(triton_poi_fused_add_mul_5)
        /*0008*/ 	.word	0x00000010


	//----- nvinfo : EIATTR_MIN_STACK_SIZE
	.align		4
.L_1:
        /*000c*/ 	.byte	0x04, 0x12
        /*000e*/ 	.short	(.L_3 - .L_2)
	.align		4
.L_2:
        /*0010*/ 	.word	index@(triton_poi_fused_add_mul_5)
        /*0014*/ 	.word	0x00000000


	//----- nvinfo : EIATTR_FRAME_SIZE
	.align		4
.L_3:
        /*0018*/ 	.byte	0x04, 0x11
        /*001a*/ 	.short	(.L_5 - .L_4)
	.align		4
.L_4:
        /*001c*/ 	.word	index@(triton_poi_fused_add_mul_5)
        /*0020*/ 	.word	0x00000000


	//----- nvinfo : EIATTR_MIN_STACK_SIZE
	.align		4
.L_5:
        /*0024*/ 	.byte	0x04, 0x12
        /*0026*/ 	.short	(.L_7 - .L_6)
	.align		4
.L_6:
        /*0028*/ 	.word	index@(triton_poi_fused_add_mul_5)
        /*002c*/ 	.word	0x00000000
.L_7:


//--------------------- .nv.info.triton_poi_fused_add_mul_5 --------------------------
	.section	.nv.info.triton_poi_fused_add_mul_5,"",@"SHT_CUDA_INFO"
	.sectionflags	@""
	.align	4


	//----- nvinfo : EIATTR_CUDA_API_VERSION
	.align		4
        /*0000*/ 	.byte	0x04, 0x37
        /*0002*/ 	.short	(.L_9 - .L_8)
.L_8:
        /*0004*/ 	.word	0x0000007c


	//----- nvinfo : EIATTR_KPARAM_INFO
	.align		4
.L_9:
        /*0008*/ 	.byte	0x04, 0x17
        /*000a*/ 	.short	(.L_11 - .L_10)
.L_10:
        /*000c*/ 	.word	0x00000000
        /*0010*/ 	.short	0x0004
        /*0012*/ 	.short	0x0020
        /*0014*/ 	.byte	0x00, 0xf0, 0x11, 0x00


	//----- nvinfo : EIATTR_KPARAM_INFO
	.align		4
.L_11:
        /*0018*/ 	.byte	0x04, 0x17
        /*001a*/ 	.short	(.L_13 - .L_12)
.L_12:
        /*001c*/ 	.word	0x00000000
        /*0020*/ 	.short	0x0003
        /*0022*/ 	.short	0x0018
        /*0024*/ 	.byte	0x00, 0xf4, 0x21, 0x00


	//----- nvinfo : EIATTR_KPARAM_INFO
	.align		4
.L_13:
        /*0028*/ 	.byte	0x04, 0x17
        /*002a*/ 	.short	(.L_15 - .L_14)
.L_14:
        /*002c*/ 	.word	0x00000000
        /*0030*/ 	.short	0x0002
        /*0032*/ 	.short	0x0010
        /*0034*/ 	.byte	0x00, 0xf4, 0x21, 0x00


	//----- nvinfo : EIATTR_KPARAM_INFO
	.align		4
.L_15:
        /*0038*/ 	.byte	0x04, 0x17
        /*003a*/ 	.short	(.L_17 - .L_16)
.L_16:
        /*003c*/ 	.word	0x00000000
        /*0040*/ 	.short	0x0001
        /*0042*/ 	.short	0x0008
        /*0044*/ 	.byte	0x00, 0xf4, 0x21, 0x00


	//----- nvinfo : EIATTR_KPARAM_INFO
	.align		4
.L_17:
        /*0048*/ 	.byte	0x04, 0x17
        /*004a*/ 	.short	(.L_19 - .L_18)
.L_18:
        /*004c*/ 	.word	0x00000000
        /*0050*/ 	.short	0x0000
        /*0052*/ 	.short	0x0000
        /*0054*/ 	.byte	0x00, 0xf4, 0x21, 0x00


	//----- nvinfo : EIATTR_SPARSE_MMA_MASK
	.align		4
.L_19:
        /*0058*/ 	.byte	0x03, 0x50
        /*005a*/ 	.short	0x0000


	//----- nvinfo : EIATTR_MAXREG_COUNT
	.align		4
        /*005c*/ 	.byte	0x03, 0x1b
        /*005e*/ 	.short	0x00ff


	//----- nvinfo : EIATTR_EXIT_INSTR_OFFSETS
	.align		4
        /*0060*/ 	.byte	0x04, 0x1c
        /*0062*/ 	.short	(.L_21 - .L_20)


	//   ....[0]....
.L_20:
        /*0064*/ 	.word	0x000001c0


	//   ....[1]....
        /*0068*/ 	.word	0x000001e0


	//----- nvinfo : EIATTR_REQNTID
	.align		4
.L_21:
        /*006c*/ 	.byte	0x04, 0x10
        /*006e*/ 	.short	(.L_23 - .L_22)
.L_22:
        /*0070*/ 	.word	0x00000020
        /*0074*/ 	.word	0x00000001
        /*0078*/ 	.word	0x00000001


	//----- nvinfo : EIATTR_CBANK_PARAM_SIZE
	.align		4
.L_23:
        /*007c*/ 	.byte	0x03, 0x19
        /*007e*/ 	.short	0x0024


	//----- nvinfo : EIATTR_PARAM_CBANK
	.align		4
        /*0080*/ 	.byte	0x04, 0x0a
        /*0082*/ 	.short	(.L_25 - .L_24)
	.align		4
.L_24:
        /*0084*/ 	.word	index@(.nv.constant0.triton_poi_fused_add_mul_5)
        /*0088*/ 	.short	0x0210
        /*008a*/ 	.short	0x0024


	//----- nvinfo : EIATTR_SW_WAR
	.align		4
.L_25:
        /*008c*/ 	.byte	0x04, 0x36
        /*008e*/ 	.short	(.L_27 - .L_26)
.L_26:
        /*0090*/ 	.word	0x00000008
.L_27:


//--------------------- .nv.callgraph             --------------------------
	.section	.nv.callgraph,"",@"SHT_CUDA_CALLGRAPH"
	.align	4
	.sectionentsize	8
	.align		4
        /*0000*/ 	.word	0x00000000
	.align		4
        /*0004*/ 	.word	0xffffffff
	.align		4
        /*0008*/ 	.word	0x00000000
	.align		4
        /*000c*/ 	.word	0xfffffffe
	.align		4
        /*0010*/ 	.word	0x00000000
	.align		4
        /*0014*/ 	.word	0xfffffffd
	.align		4
        /*0018*/ 	.word	0x00000000
	.align		4
        /*001c*/ 	.word	0xfffffffc


//--------------------- .text.triton_poi_fused_add_mul_5 --------------------------
	.section	.text.triton_poi_fused_add_mul_5,"ax",@progbits
	.align	128
        .global         triton_poi_fused_add_mul_5
        .type           triton_poi_fused_add_mul_5,@function
        .size           triton_poi_fused_add_mul_5,(.L_x_1 - triton_poi_fused_add_mul_5)
        .other          triton_poi_fused_add_mul_5,@"STO_CUDA_ENTRY STV_DEFAULT"
triton_poi_fused_add_mul_5:
.text.triton_poi_fused_add_mul_5:
[----:B------:R-:W0:Y:S01]  /*0000*/  LDC R1, c[0x0][0x28] ;  /* 0x00000a00ff017b82 */ /* 0x000e220000000800 */
[----:B------:R-:W1:Y:S07]  /*0010*/  S2R R0, SR_TID.X ;  /* 0x0000000000007919 */ /* 0x000e6e0000002100 */
[----:B------:R-:W2:Y:S01]  /*0020*/  LDC.64 R6, c[0x0][0x220] ;  /* 0x00008800ff067b82 */ /* 0x000ea20000000a00 */
[----:B------:R-:W-:Y:S01]  /*0030*/  ULDC.64 UR4, c[0x0][0x208] ;  /* 0x0000820000047ab9 */ /* 0x000fe20000000a00 */
[----:B------:R-:W3:Y:S06]  /*0040*/  S2R R11, SR_CTAID.X ;  /* 0x00000000000b7919 */ /* 0x000eec0000002500 */
[----:B------:R-:W4:Y:S08]  /*0050*/  LDC.64 R4, c[0x0][0x218] ;  /* 0x00008600ff047b82 */ /* 0x000f300000000a00 */
[----:B------:R-:W5:Y:S08]  /*0060*/  LDC.64 R2, c[0x0][0x210] ;  /* 0x00008400ff027b82 */ /* 0x000f700000000a00 */
[----:B------:R-:W4:Y:S01]  /*0070*/  LDC.64 R8, c[0x0][0x228] ;  /* 0x00008a00ff087b82 */ /* 0x000f220000000a00 */
[----:B-1----:R-:W-:-:S04]  /*0080*/  LOP3.LUT R0, R0, 0x1f, RZ, 0xc0, !PT ;  /* 0x0000001f00007812 */ /* 0x002fc800078ec0ff */
[----:B---3--:R-:W-:-:S04]  /*0090*/  LEA R11, R11, R0, 0x5 ;  /* 0x000000000b0b7211 */ /* 0x008fc800078e28ff */
[C---:B------:R-:W-:Y:S01]  /*00a0*/  ISETP.GE.AND P0, PT, R11.reuse, 0x14, PT ;  /* 0x000000140b00780c */ /* 0x040fe20003f06270 */
[----:B------:R-:W-:-:S04]  /*00b0*/  IMAD.HI R0, R11, 0x66666667, RZ ;  /* 0x666666670b007827 */ /* 0x000fc800078e02ff */
[----:B--2---:R-:W-:Y:S01]  /*00c0*/  IMAD.WIDE R6, R11, 0x4, R6 ;  /* 0x000000040b067825 */ /* 0x004fe200078e0206 */
[----:B------:R-:W-:-:S03]  /*00d0*/  SHF.R.S32.HI R13, RZ, 0x1, R0 ;  /* 0x00000001ff0d7819 */ /* 0x000fc60000011400 */
[----:B-----5:R-:W-:Y:S01]  /*00e0*/  IMAD.WIDE R2, R11, 0x4, R2 ;  /* 0x000000040b027825 */ /* 0x020fe200078e0202 */
[----:B------:R-:W-:Y:S01]  /*00f0*/  LEA.HI R13, R0, R13, RZ, 0x1 ;  /* 0x0000000d000d7211 */ /* 0x000fe200078f08ff */
[----:B------:R-:W-:Y:S01]  /*0100*/  HFMA2.MMA R0, -RZ, RZ, 0, 0 ;  /* 0x00000000ff007435 */ /* 0x000fe200000001ff */
[----:B------:R-:W-:-:S03]  /*0110*/  CS2R R10, SRZ ;  /* 0x00000000000a7805 */ /* 0x000fc6000001ff00 */
[----:B----4-:R-:W-:-:S03]  /*0120*/  IMAD.WIDE R4, R13, 0x4, R4 ;  /* 0x000000040d047825 */ /* 0x010fc600078e0204 */
[----:B------:R-:W2:Y:S01]  /*0130*/  @!P0 LDG.E R10, desc[UR4][R6.64] ;  /* 0x00000004060a8981 */ /* 0x000ea2000c1e1900 */
[----:B0-----:R-:W-:Y:S01]  /*0140*/  IMAD.WIDE R8, R13, 0x4, R8 ;  /* 0x000000040d087825 */ /* 0x001fe200078e0208 */
[----:B------:R-:W-:Y:S02]  /*0150*/  MOV R13, RZ ;  /* 0x000000ff000d7202 */ /* 0x000fe40000000f00 */
[----:B------:R-:W3:Y:S04]  /*0160*/  @!P0 LDG.E.EL R11, desc[UR4][R4.64] ;  /* 0x00000004040b8981 */ /* 0x000ee8000c2e1900 */
[----:B------:R-:W3:Y:S04]  /*0170*/  @!P0 LDG.E R0, desc[UR4][R2.64] ;  /* 0x0000000402008981 */ /* 0x000ee8000c1e1900 */
[----:B------:R-:W2:Y:S01]  /*0180*/  @!P0 LDG.E.EL R13, desc[UR4][R8.64] ;  /* 0x00000004080d8981 */ /* 0x000ea2000c2e1900 */
[----:B---3--:R-:W-:Y:S01]  /*0190*/  FADD R0, R11, R0 ;  /* 0x000000000b007221 */ /* 0x008fe20000000000 */
[----:B--2---:R-:W-:-:S04]  /*01a0*/  FADD R13, R13, R10 ;  /* 0x0000000a0d0d7221 */ /* 0x004fc80000000000 */
[----:B------:R-:W-:Y:S01]  /*01b0*/  FADD R13, R0, R13 ;  /* 0x0000000d000d7221 */ /* 0x000fe20000000000 */
[----:B------:R-:W-:Y:S06]  /*01c0*/  @P0 EXIT ;  /* 0x000000000000094d */ /* 0x000fec0003800000 */
[----:B------:R-:W-:Y:S01]  /*01d0*/  STG.E desc[UR4][R2.64], R13 ;  /* 0x0000000d02007986 */ /* 0x000fe2000c101904 */
[----:B------:R-:W-:Y:S05]  /*01e0*/  EXIT ;  /* 0x000000000000794d */ /* 0x000fea0003800000 */
.L_x_0:
[----:B------:R-:W-:-:S00]  /*01f0*/  BRA `(.L_x_0) ;  /* 0xfffffffc00fc7947 */ /* 0x000fc0000383ffff */
[----:B------:R-:W-:-:S00]  /*0200*/  NOP ;  /* 0x0000000000007918 */ /* 0x000fc00000000000 */
[----:B------:R-:W-:-:S00]  /*0210*/  NOP ;  /* 0x0000000000007918 */ /* 0x000fc00000000000 */
[----:B------:R-:W-:-:S00]  /*0220*/  NOP ;  /* 0x0000000000007918 */ /* 0x000fc00000000000 */
[----:B------:R-:W-:-:S00]  /*0230*/  NOP ;  /* 0x0000000000007918 */ /* 0x000fc00000000000 */
[----:B------:R-:W-:-:S00]  /*0240*/  NOP ;  /* 0x0000000000007918 */ /* 0x000fc00000000000 */
[----:B------:R-:W-:-:S00]  /*0250*/  NOP ;  /* 0x0000000000007918 */ /* 0x000fc00000000000 */
[----:B------:R-:W-:-:S00]  /*0260*/  NOP ;  /* 0x0000000000007918 */ /* 0x000fc00000000000 */
[----:B------:R-:W-:-:S00]  /*0270*/  NOP ;  /* 0x0000000000007918 */ /* 0x000fc00000000000 */
.L_x_1:


//--------------------- .nv.constant0.triton_poi_fused_add_mul_5 --------------------------
	.section	.nv.constant0.triton_poi_fused_add_mul_5,"a",@progbits
	.sectionflags	@""
	.align	4
.nv.constant0.triton_poi_fused_add_mul_5:
	.zero		564
